	.headerflags	@"EF_CUDA_TEXMODE_UNIFIED EF_CUDA_64BIT_ADDRESS EF_CUDA_ACCELERATORS EF_CUDA_SM90 EF_CUDA_VIRTUAL_SM(EF_CUDA_SM90)"
	.elftype	@"ET_EXEC"


//--------------------- .nv.info                  --------------------------
	.section	.nv.info,"",@"SHT_CUDA_INFO"
	.align	4


	//----- nvinfo : EIATTR_REGCOUNT
	.align		4
        /*0000*/ 	.byte	0x04, 0x2f
        /*0002*/ 	.short	(.L_3 - .L_2)
	.align		4
.L_2:
        /*0004*/ 	.word	index@(triton_poi_fused__native_batch_norm_legit_no_training_relu_60)
        /*0008*/ 	.word	0x00000020


	//----- nvinfo : EIATTR_MIN_STACK_SIZE
	.align		4
.L_3:
        /*000c*/ 	.byte	0x04, 0x12
        /*000e*/ 	.short	(.L_5 - .L_4)
	.align		4
.L_4:
        /*0010*/ 	.word	index@(triton_poi_fused__native_batch_norm_legit_no_training_relu_60)
        /*0014*/ 	.word	0x00000000


	//----- nvinfo : EIATTR_FRAME_SIZE
	.align		4
.L_5:
        /*0018*/ 	.byte	0x04, 0x11
        /*001a*/ 	.short	(.L_7 - .L_6)
	.align		4
.L_6:
        /*001c*/ 	.word	index@(triton_poi_fused__native_batch_norm_legit_no_training_relu_60)
        /*0020*/ 	.word	0x00000000


	//----- nvinfo : EIATTR_MIN_STACK_SIZE
	.align		4
.L_7:
        /*0024*/ 	.byte	0x04, 0x12
        /*0026*/ 	.short	(.L_9 - .L_8)
	.align		4
.L_8:
        /*0028*/ 	.word	index@(triton_poi_fused__native_batch_norm_legit_no_training_relu_60)
        /*002c*/ 	.word	0x00000000
.L_9:


//--------------------- .nv.info.triton_poi_fused__native_batch_norm_legit_no_training_relu_60 --------------------------
	.section	.nv.info.triton_poi_fused__native_batch_norm_legit_no_training_relu_60,"",@"SHT_CUDA_INFO"
	.sectionflags	@""
	.align	4


	//----- nvinfo : EIATTR_CUDA_API_VERSION
	.align		4
        /*0000*/ 	.byte	0x04, 0x37
        /*0002*/ 	.short	(.L_11 - .L_10)
.L_10:
        /*0004*/ 	.word	0x0000007c


	//----- nvinfo : EIATTR_KPARAM_INFO
	.align		4
.L_11:
        /*0008*/ 	.byte	0x04, 0x17
        /*000a*/ 	.short	(.L_13 - .L_12)
.L_12:
        /*000c*/ 	.word	0x00000000
        /*0010*/ 	.short	0x0007
        /*0012*/ 	.short	0x0034
        /*0014*/ 	.byte	0x00, 0xf0, 0x11, 0x00


	//----- nvinfo : EIATTR_KPARAM_INFO
	.align		4
.L_13:
        /*0018*/ 	.byte	0x04, 0x17
        /*001a*/ 	.short	(.L_15 - .L_14)
.L_14:
        /*001c*/ 	.word	0x00000000
        /*0020*/ 	.short	0x0006
        /*0022*/ 	.short	0x0030
        /*0024*/ 	.byte	0x00, 0xf0, 0x11, 0x00


	//----- nvinfo : EIATTR_KPARAM_INFO
	.align		4
.L_15:
        /*0028*/ 	.byte	0x04, 0x17
        /*002a*/ 	.short	(.L_17 - .L_16)
.L_16:
        /*002c*/ 	.word	0x00000000
        /*0030*/ 	.short	0x0005
        /*0032*/ 	.short	0x0028
        /*0034*/ 	.byte	0x00, 0xf4, 0x21, 0x00


	//----- nvinfo : EIATTR_KPARAM_INFO
	.align		4
.L_17:
        /*0038*/ 	.byte	0x04, 0x17
        /*003a*/ 	.short	(.L_19 - .L_18)
.L_18:
        /*003c*/ 	.word	0x00000000
        /*0040*/ 	.short	0x0004
        /*0042*/ 	.short	0x0020
        /*0044*/ 	.byte	0x00, 0xf4, 0x21, 0x00


	//----- nvinfo : EIATTR_KPARAM_INFO
	.align		4
.L_19:
        /*0048*/ 	.byte	0x04, 0x17
        /*004a*/ 	.short	(.L_21 - .L_20)
.L_20:
        /*004c*/ 	.word	0x00000000
        /*0050*/ 	.short	0x0003
        /*0052*/ 	.short	0x0018
        /*0054*/ 	.byte	0x00, 0xf4, 0x21, 0x00


	//----- nvinfo : EIATTR_KPARAM_INFO
	.align		4
.L_21:
        /*0058*/ 	.byte	0x04, 0x17
        /*005a*/ 	.short	(.L_23 - .L_22)
.L_22:
        /*005c*/ 	.word	0x00000000
        /*0060*/ 	.short	0x0002
        /*0062*/ 	.short	0x0010
        /*0064*/ 	.byte	0x00, 0xf4, 0x21, 0x00


	//----- nvinfo : EIATTR_KPARAM_INFO
	.align		4
.L_23:
        /*0068*/ 	.byte	0x04, 0x17
        /*006a*/ 	.short	(.L_25 - .L_24)
.L_24:
        /*006c*/ 	.word	0x00000000
        /*0070*/ 	.short	0x0001
        /*0072*/ 	.short	0x0008
        /*0074*/ 	.byte	0x00, 0xf4, 0x21, 0x00


	//----- nvinfo : EIATTR_KPARAM_INFO
	.align		4
.L_25:
        /*0078*/ 	.byte	0x04, 0x17
        /*007a*/ 	.short	(.L_27 - .L_26)
.L_26:
        /*007c*/ 	.word	0x00000000
        /*0080*/ 	.short	0x0000
        /*0082*/ 	.short	0x0000
        /*0084*/ 	.byte	0x00, 0xf4, 0x21, 0x00


	//----- nvinfo : EIATTR_SPARSE_MMA_MASK
	.align		4
.L_27:
        /*0088*/ 	.byte	0x03, 0x50
        /*008a*/ 	.short	0x0000


	//----- nvinfo : EIATTR_MAXREG_COUNT
	.align		4
        /*008c*/ 	.byte	0x03, 0x1b
        /*008e*/ 	.short	0x00ff


	//----- nvinfo : EIATTR_EXIT_INSTR_OFFSETS
	.align		4
        /*0090*/ 	.byte	0x04, 0x1c
        /*0092*/ 	.short	(.L_29 - .L_28)


	//   ....[0]....
.L_28:
        /*0094*/ 	.word	0x00000a60


	//   ....[1]....
        /*0098*/ 	.word	0x00000af0


	//----- nvinfo : EIATTR_REQNTID
	.align		4
.L_29:
        /*009c*/ 	.byte	0x04, 0x10
        /*009e*/ 	.short	(.L_31 - .L_30)
.L_30:
        /*00a0*/ 	.word	0x00000080
        /*00a4*/ 	.word	0x00000001
        /*00a8*/ 	.word	0x00000001


	//----- nvinfo : EIATTR_CBANK_PARAM_SIZE
	.align		4
.L_31:
        /*00ac*/ 	.byte	0x03, 0x19
        /*00ae*/ 	.short	0x0038


	//----- nvinfo : EIATTR_PARAM_CBANK
	.align		4
        /*00b0*/ 	.byte	0x04, 0x0a
        /*00b2*/ 	.short	(.L_33 - .L_32)
	.align		4
.L_32:
        /*00b4*/ 	.word	index@(.nv.constant0.triton_poi_fused__native_batch_norm_legit_no_training_relu_60)
        /*00b8*/ 	.short	0x0210
        /*00ba*/ 	.short	0x0038


	//----- nvinfo : EIATTR_SW_WAR
	.align		4
.L_33:
        /*00bc*/ 	.byte	0x04, 0x36
        /*00be*/ 	.short	(.L_35 - .L_34)
.L_34:
        /*00c0*/ 	.word	0x00000008
.L_35:


//--------------------- .nv.callgraph             --------------------------
	.section	.nv.callgraph,"",@"SHT_CUDA_CALLGRAPH"
	.align	4
	.sectionentsize	8
	.align		4
        /*0000*/ 	.word	0x00000000
	.align		4
        /*0004*/ 	.word	0xffffffff
	.align		4
        /*0008*/ 	.word	0x00000000
	.align		4
        /*000c*/ 	.word	0xfffffffe
	.align		4
        /*0010*/ 	.word	0x00000000
	.align		4
        /*0014*/ 	.word	0xfffffffd
	.align		4
        /*0018*/ 	.word	0x00000000
	.align		4
        /*001c*/ 	.word	0xfffffffc


//--------------------- .nv.constant4             --------------------------
	.section	.nv.constant4,"a",@progbits
	.align	8
	.align		8
.nv.constant4:
        /*0000*/ 	.dword	_$_str
	.align		8
        /*0008*/ 	.dword	_$_str_$_2


//--------------------- .text.triton_poi_fused__native_batch_norm_legit_no_training_relu_60 --------------------------
	.section	.text.triton_poi_fused__native_batch_norm_legit_no_training_relu_60,"ax",@progbits
	.sectionflags	@"SHF_BARRIERS=1"
	.align	128
        .global         triton_poi_fused__native_batch_norm_legit_no_training_relu_60
        .type           triton_poi_fused__native_batch_norm_legit_no_training_relu_60,@function
        .size           triton_poi_fused__native_batch_norm_legit_no_training_relu_60,(.L_x_1 - triton_poi_fused__native_batch_norm_legit_no_training_relu_60)
        .other          triton_poi_fused__native_batch_norm_legit_no_training_relu_60,@"STO_CUDA_ENTRY STV_DEFAULT"
triton_poi_fused__native_batch_norm_legit_no_training_relu_60:
.text.triton_poi_fused__native_batch_norm_legit_no_training_relu_60:
[----:B------:R-:W0:Y:S01]  /*0000*/  LDC R1, c[0x0][0x28] ;  /* 0x00000a00ff017b82 */ /* 0x000e220000000800 */
[----:B------:R-:W1:Y:S01]  /*0010*/  S2R R14, SR_TID.X ;  /* 0x00000000000e7919 */ /* 0x000e620000002100 */
[----:B------:R-:W-:Y:S01]  /*0020*/  CS2R R10, SRZ ;  /* 0x00000000000a7805 */ /* 0x000fe2000001ff00 */
[----:B------:R-:W-:Y:S01]  /*0030*/  ULDC.64 UR6, c[0x0][0x208] ;  /* 0x0000820000067ab9 */ /* 0x000fe20000000a00 */
[----:B------:R-:W2:Y:S01]  /*0040*/  S2R R16, SR_CTAID.Y ;  /* 0x0000000000107919 */ /* 0x000ea20000002600 */
[----:B------:R-:W3:Y:S03]  /*0050*/  S2R R0, SR_CTAID.X ;  /* 0x0000000000007919 */ /* 0x000ee60000002500 */
[----:B------:R-:W4:Y:S01]  /*0060*/  S2UR UR5, SR_CgaCtaId ;  /* 0x00000000000579c3 */ /* 0x000f220000008800 */
[----:B------:R-:W-:-:S07]  /*0070*/  UMOV UR4, 0x400 ;  /* 0x0000040000047882 */ /* 0x000fce0000000000 */
[----:B------:R-:W5:Y:S01]  /*0080*/  LDC.64 R24, c[0x0][0x218] ;  /* 0x00008600ff187b82 */ /* 0x000f620000000a00 */
[----:B-1----:R-:W-:Y:S01]  /*0090*/  IMAD.SHL.U32 R17, R14, 0x4, RZ ;  /* 0x000000040e117824 */ /* 0x002fe200078e00ff */
[----:B------:R-:W-:-:S04]  /*00a0*/  SHF.R.U32.HI R7, RZ, 0x6, R14 ;  /* 0x00000006ff077819 */ /* 0x000fc8000001160e */
[----:B------:R-:W-:Y:S01]  /*00b0*/  LOP3.LUT R3, R17, 0xfc, RZ, 0xc0, !PT ;  /* 0x000000fc11037812 */ /* 0x000fe200078ec0ff */
[----:B---3--:R-:W-:-:S03]  /*00c0*/  IMAD.SHL.U32 R15, R0, 0x4, RZ ;  /* 0x00000004000f7824 */ /* 0x008fc600078e00ff */
[----:B--2---:R-:W-:Y:S02]  /*00d0*/  PRMT R4, R3, 0x6540, R16 ;  /* 0x0000654003047816 */ /* 0x004fe40000000010 */
[----:B------:R-:W1:Y:S02]  /*00e0*/  LDC.64 R2, c[0x0][0x210] ;  /* 0x00008400ff027b82 */ /* 0x000e640000000a00 */
[C---:B------:R-:W-:Y:S01]  /*00f0*/  ISETP.GE.AND P0, PT, R4.reuse, 0xd00, PT ;  /* 0x00000d000400780c */ /* 0x040fe20003f06270 */
[----:B------:R-:W-:-:S05]  /*0100*/  IMAD.HI R5, R4, 0x4ec4ec4f, RZ ;  /* 0x4ec4ec4f04057827 */ /* 0x000fca00078e02ff */
[----:B------:R-:W-:-:S04]  /*0110*/  SHF.R.U32.HI R6, RZ, 0x1f, R5 ;  /* 0x0000001fff067819 */ /* 0x000fc80000011605 */
[----:B------:R-:W-:Y:S02]  /*0120*/  LEA.HI.SX32 R5, R5, R6, 0x18 ;  /* 0x0000000605057211 */ /* 0x000fe400078fc2ff */
[----:B------:R-:W-:-:S03]  /*0130*/  SGXT.U32 R6, R7, 0x1 ;  /* 0x000000010706781a */ /* 0x000fc60000000000 */
[----:B------:R-:W-:Y:S01]  /*0140*/  IMAD R8, R5, -0x340, R4 ;  /* 0xfffffcc005087824 */ /* 0x000fe200078e0204 */
[----:B------:R-:W-:-:S03]  /*0150*/  LOP3.LUT R6, R15, R6, RZ, 0xfc, !PT ;  /* 0x000000060f067212 */ /* 0x000fc600078efcff */
[----:B------:R-:W-:Y:S01]  /*0160*/  IMAD R5, R5, 0xd00, R8 ;  /* 0x00000d0005057824 */ /* 0x000fe200078e0208 */
[C---:B------:R-:W-:Y:S02]  /*0170*/  ISETP.LT.AND P1, PT, R6.reuse, 0x4, !P0 ;  /* 0x000000040600780c */ /* 0x040fe40004721270 */
[----:B------:R-:W-:Y:S01]  /*0180*/  CS2R R8, SRZ ;  /* 0x0000000000087805 */ /* 0x000fe2000001ff00 */
[C---:B------:R-:W-:Y:S01]  /*0190*/  IMAD R5, R6.reuse, 0x340, R5 ;  /* 0x0000034006057824 */ /* 0x040fe200078e0205 */
[----:B------:R-:W-:-:S03]  /*01a0*/  LOP3.LUT R6, R6, 0x2, RZ, 0xfc, !PT ;  /* 0x0000000206067812 */ /* 0x000fc600078efcff */
[----:B-1----:R-:W-:Y:S01]  /*01b0*/  IMAD.WIDE R12, R5, 0x4, R2 ;  /* 0x00000004050c7825 */ /* 0x002fe200078e0202 */
[----:B------:R-:W-:-:S03]  /*01c0*/  ISETP.LT.AND P0, PT, R6, 0x4, !P0 ;  /* 0x000000040600780c */ /* 0x000fc60004701270 */
[----:B------:R-:W-:Y:S02]  /*01d0*/  VIADD R19, R5, 0x680 ;  /* 0x0000068005137836 */ /* 0x000fe40000000000 */
[----:B------:R1:W2:Y:S01]  /*01e0*/  @P1 LDG.E.EL.128 R8, desc[UR6][R12.64] ;  /* 0x000000060c081981 */ /* 0x0002a2000c2e1d00 */
[----:B------:R-:W-:Y:S02]  /*01f0*/  CS2R R4, SRZ ;  /* 0x0000000000047805 */ /* 0x000fe4000001ff00 */
[----:B------:R-:W-:Y:S01]  /*0200*/  CS2R R6, SRZ ;  /* 0x0000000000067805 */ /* 0x000fe2000001ff00 */
[----:B------:R-:W-:-:S05]  /*0210*/  IMAD.WIDE R18, R19, 0x4, R2 ;  /* 0x0000000413127825 */ /* 0x000fca00078e0202 */
[----:B------:R3:W2:Y:S01]  /*0220*/  @P0 LDG.E.EL.128 R4, desc[UR6][R18.64] ;  /* 0x0000000612040981 */ /* 0x0006a2000c2e1d00 */
[----:B-1----:R-:W-:Y:S01]  /*0230*/  SHF.R.U32.HI R13, RZ, 0x2, R14 ;  /* 0x00000002ff0d7819 */ /* 0x002fe2000001160e */
[----:B----4-:R-:W-:-:S03]  /*0240*/  UPRMT UR4, UR5, 0x654, UR4 ;  /* 0x0000065405047896 */ /* 0x010fc60008000004 */
[----:B------:R-:W-:Y:S02]  /*0250*/  LOP3.LUT R20, R13, 0x10, RZ, 0xc0, !PT ;  /* 0x000000100d147812 */ /* 0x000fe400078ec0ff */
[----:B------:R-:W-:-:S03]  /*0260*/  LOP3.LUT R17, R17, 0x1fc, RZ, 0xc0, !PT ;  /* 0x000001fc11117812 */ /* 0x000fc600078ec0ff */
[----:B------:R-:W-:Y:S01]  /*0270*/  VIADD R20, R20, UR4 ;  /* 0x0000000414147c36 */ /* 0x000fe20008000000 */
[----:B------:R-:W-:-:S03]  /*0280*/  SHF.L.U32 R2, R14, 0x1, RZ ;  /* 0x000000010e027819 */ /* 0x000fc600000006ff */
[----:B------:R-:W-:Y:S01]  /*0290*/  IMAD R28, R17, 0x4, R20 ;  /* 0x00000004111c7824 */ /* 0x000fe200078e0214 */
[----:B------:R-:W-:Y:S02]  /*02a0*/  LOP3.LUT R21, R2, 0xfe, RZ, 0xc0, !PT ;  /* 0x000000fe02157812 */ /* 0x000fe400078ec0ff */
[----:B------:R-:W1:Y:S02]  /*02b0*/  LDC.64 R2, c[0x0][0x220] ;  /* 0x00008800ff027b82 */ /* 0x000e640000000a00 */
[----:B------:R-:W-:-:S05]  /*02c0*/  PRMT R23, R21, 0x6540, R16 ;  /* 0x0000654015177816 */ /* 0x000fca0000000010 */
[----:B------:R-:W-:-:S05]  /*02d0*/  IMAD.HI R12, R23, 0x4ec4ec4f, RZ ;  /* 0x4ec4ec4f170c7827 */ /* 0x000fca00078e02ff */
[----:B------:R-:W-:-:S04]  /*02e0*/  SHF.R.U32.HI R13, RZ, 0x1f, R12 ;  /* 0x0000001fff0d7819 */ /* 0x000fc8000001160c */
[----:B------:R-:W-:Y:S02]  /*02f0*/  LEA.HI.SX32 R12, R12, R13, 0x18 ;  /* 0x0000000d0c0c7211 */ /* 0x000fe400078fc2ff */
[----:B------:R-:W-:Y:S02]  /*0300*/  ISETP.GE.AND P0, PT, R23, 0xd00, PT ;  /* 0x00000d001700780c */ /* 0x000fe40003f06270 */
[----:B------:R-:W-:Y:S01]  /*0310*/  LEA R22, R21, UR4, 0x2 ;  /* 0x0000000415167c11 */ /* 0x000fe2000f8e10ff */
[----:B------:R-:W-:Y:S01]  /*0320*/  IMAD R23, R12, -0x340, R23 ;  /* 0xfffffcc00c177824 */ /* 0x000fe200078e0217 */
[----:B---3--:R-:W-:Y:S01]  /*0330*/  CS2R R18, SRZ ;  /* 0x0000000000127805 */ /* 0x008fe2000001ff00 */
[----:B------:R-:W3:Y:S02]  /*0340*/  LDC.64 R20, c[0x0][0x228] ;  /* 0x00008a00ff147b82 */ /* 0x000ee40000000a00 */
[----:B-1----:R-:W-:-:S04]  /*0350*/  IMAD.WIDE R26, R23, 0x4, R2 ;  /* 0x00000004171a7825 */ /* 0x002fc800078e0202 */
[----:B-----5:R-:W-:-:S04]  /*0360*/  IMAD.WIDE R24, R23, 0x4, R24 ;  /* 0x0000000417187825 */ /* 0x020fc800078e0218 */
[----:B---3--:R-:W-:Y:S01]  /*0370*/  IMAD.WIDE R20, R23, 0x4, R20 ;  /* 0x0000000417147825 */ /* 0x008fe200078e0214 */
[----:B--2---:R1:W-:Y:S01]  /*0380*/  STS.128 [R28], R8 ;  /* 0x000000081c007388 */ /* 0x0043e20000000c00 */
[----:B------:R-:W-:Y:S08]  /*0390*/  BAR.SYNC.DEFER_BLOCKING 0x0 ;  /* 0x0000000000007b1d */ /* 0x000ff00000010000 */
[----:B-1----:R-:W1:Y:S01]  /*03a0*/  LDC.64 R10, c[0x0][0x230] ;  /* 0x00008c00ff0a7b82 */ /* 0x002e620000000a00 */
[----:B------:R-:W-:Y:S04]  /*03b0*/  LDS.64 R12, [R22] ;  /* 0x00000000160c7984 */ /* 0x000fe80000000a00 */
[----:B------:R-:W-:Y:S03]  /*03c0*/  LDS.64 R2, [R22+0x410] ;  /* 0x0004100016027984 */ /* 0x000fe60000000a00 */
[----:B------:R-:W-:Y:S06]  /*03d0*/  BAR.SYNC.DEFER_BLOCKING 0x0 ;  /* 0x0000000000007b1d */ /* 0x000fec0000010000 */
[----:B------:R2:W-:Y:S02]  /*03e0*/  STS.128 [R28], R4 ;  /* 0x000000041c007388 */ /* 0x0005e40000000c00 */
[----:B------:R-:W-:Y:S06]  /*03f0*/  BAR.SYNC.DEFER_BLOCKING 0x0 ;  /* 0x0000000000007b1d */ /* 0x000fec0000010000 */
[----:B------:R-:W3:Y:S01]  /*0400*/  @!P0 LDG.E.EL.64 R18, desc[UR6][R26.64] ;  /* 0x000000061a128981 */ /* 0x000ee2000c2e1b00 */
[----:B------:R-:W-:-:S02]  /*0410*/  CS2R R8, SRZ ;  /* 0x0000000000087805 */ /* 0x000fc4000001ff00 */
[----:B--2---:R-:W-:Y:S02]  /*0420*/  CS2R R4, SRZ ;  /* 0x0000000000047805 */ /* 0x004fe4000001ff00 */
[----:B------:R-:W-:Y:S02]  /*0430*/  CS2R R6, SRZ ;  /* 0x0000000000067805 */ /* 0x000fe4000001ff00 */
[----:B------:R-:W2:Y:S01]  /*0440*/  @!P0 LDG.E.EL.64 R8, desc[UR6][R24.64] ;  /* 0x0000000618088981 */ /* 0x000ea2000c2e1b00 */
[----:B-1----:R-:W-:-:S03]  /*0450*/  IMAD.WIDE R28, R23, 0x4, R10 ;  /* 0x00000004171c7825 */ /* 0x002fc600078e020a */
[----:B------:R1:W4:Y:S04]  /*0460*/  @!P0 LDG.E.EL.64 R4, desc[UR6][R20.64] ;  /* 0x0000000614048981 */ /* 0x000328000c2e1b00 */
[----:B------:R5:W4:Y:S04]  /*0470*/  @!P0 LDG.E.EL.64 R6, desc[UR6][R28.64] ;  /* 0x000000061c068981 */ /* 0x000b28000c2e1b00 */
[----:B------:R-:W2:Y:S01]  /*0480*/  LDS.64 R10, [R22] ;  /* 0x00000000160a7984 */ /* 0x000ea20000000a00 */
[----:B-1----:R-:W-:-:S04]  /*0490*/  SHF.L.U32 R20, R14, 0x3, RZ ;  /* 0x000000030e147819 */ /* 0x002fc800000006ff */
[----:B------:R-:W-:-:S05]  /*04a0*/  LOP3.LUT R20, R20, 0x3f8, RZ, 0xc0, !PT ;  /* 0x000003f814147812 */ /* 0x000fca00078ec0ff */
[----:B------:R-:W-:-:S05]  /*04b0*/  VIADD R27, R20, UR4 ;  /* 0x00000004141b7c36 */ /* 0x000fca0008000000 */
[----:B------:R-:W-:Y:S01]  /*04c0*/  LEA R20, R20, R27, 0x2 ;  /* 0x0000001b14147211 */ /* 0x000fe200078e10ff */
[----:B0----5:R-:W-:-:S04]  /*04d0*/  VIADD R28, R17, UR4 ;  /* 0x00000004111c7c36 */ /* 0x021fc80008000000 */
[----:B------:R-:W-:Y:S02]  /*04e0*/  IMAD R17, R17, 0x4, R28 ;  /* 0x0000000411117824 */ /* 0x000fe400078e021c */
[----:B---3--:R-:W-:Y:S01]  /*04f0*/  FADD R23, R18, 9.9999997473787516356e-06 ;  /* 0x3727c5ac12177421 */ /* 0x008fe20000000000 */
[----:B------:R-:W-:Y:S02]  /*0500*/  FADD R24, R19, 9.9999997473787516356e-06 ;  /* 0x3727c5ac13187421 */ /* 0x000fe40000000000 */
[----:B------:R0:W1:Y:S01]  /*0510*/  LDS.64 R18, [R22+0x410] ;  /* 0x0004100016127984 */ /* 0x0000620000000a00 */
[----:B------:R-:W3:Y:S08]  /*0520*/  MUFU.SQRT R26, R23 ;  /* 0x00000017001a7308 */ /* 0x000ef00000002000 */
[----:B------:R-:W5:Y:S01]  /*0530*/  MUFU.SQRT R25, R24 ;  /* 0x0000001800197308 */ /* 0x000f620000002000 */
[----:B---3--:R-:W-:-:S02]  /*0540*/  FSETP.GT.AND P0, PT, R26, 8.50705917302346158658e+37, PT ;  /* 0x7e8000001a00780b */ /* 0x008fc40003f04000 */
[----:B------:R-:W-:Y:S02]  /*0550*/  FSETP.GEU.AND P2, PT, R26, 1.175494350822287508e-38, PT ;  /* 0x008000001a00780b */ /* 0x000fe40003f4e000 */
[C---:B-----5:R-:W-:Y:S02]  /*0560*/  FSETP.GT.AND P1, PT, R25.reuse, 8.50705917302346158658e+37, PT ;  /* 0x7e8000001900780b */ /* 0x060fe40003f24000 */
[----:B------:R-:W-:-:S07]  /*0570*/  FSETP.GEU.AND P3, PT, R25, 1.175494350822287508e-38, PT ;  /* 0x008000001900780b */ /* 0x000fce0003f6e000 */
[----:B------:R-:W-:-:S04]  /*0580*/  @P0 FMUL R26, R26, 0.25 ;  /* 0x3e8000001a1a0820 */ /* 0x000fc80000400000 */
[----:B------:R-:W-:Y:S01]  /*0590*/  @!P2 FMUL R26, R26, 16777216 ;  /* 0x4b8000001a1aa820 */ /* 0x000fe20000400000 */
[----:B------:R-:W-:-:S03]  /*05a0*/  @P1 FMUL R25, R25, 0.25 ;  /* 0x3e80000019191820 */ /* 0x000fc60000400000 */
[----:B------:R-:W3:Y:S01]  /*05b0*/  MUFU.RCP R21, R26 ;  /* 0x0000001a00157308 */ /* 0x000ee20000001000 */
[----:B------:R-:W-:Y:S01]  /*05c0*/  @!P3 FMUL R25, R25, 16777216 ;  /* 0x4b8000001919b820 */ /* 0x000fe20000400000 */
[----:B------:R-:W-:-:S06]  /*05d0*/  IMAD.MOV.U32 R24, RZ, RZ, 0x3e800000 ;  /* 0x3e800000ff187424 */ /* 0x000fcc00078e00ff */
[----:B------:R-:W5:Y:S01]  /*05e0*/  MUFU.RCP R23, R25 ;  /* 0x0000001900177308 */ /* 0x000f620000001000 */
[C---:B0-----:R-:W-:Y:S02]  /*05f0*/  FSEL R22, R24.reuse, 1, P0 ;  /* 0x3f80000018167808 */ /* 0x041fe40000000000 */
[----:B------:R-:W-:-:S03]  /*0600*/  FSEL R24, R24, 1, P1 ;  /* 0x3f80000018187808 */ /* 0x000fc60000800000 */
[----:B------:R-:W-:Y:S02]  /*0610*/  @!P2 FMUL R22, R22, 16777216 ;  /* 0x4b8000001616a820 */ /* 0x000fe40000400000 */
[----:B------:R-:W-:Y:S01]  /*0620*/  @!P3 FMUL R24, R24, 16777216 ;  /* 0x4b8000001818b820 */ /* 0x000fe20000400000 */
[--C-:B--2---:R-:W-:Y:S01]  /*0630*/  FADD R11, R11, -R9.reuse ;  /* 0x800000090b0b7221 */ /* 0x104fe20000000000 */
[----:B---3--:R-:W-:Y:S01]  /*0640*/  FMUL R21, R21, R22 ;  /* 0x0000001615157220 */ /* 0x008fe20000400000 */
[--C-:B------:R-:W-:Y:S01]  /*0650*/  FADD R12, R12, -R8.reuse ;  /* 0x800000080c0c7221 */ /* 0x100fe20000000000 */
[--C-:B------:R-:W-:Y:S01]  /*0660*/  FADD R13, R13, -R9.reuse ;  /* 0x800000090d0d7221 */ /* 0x100fe20000000000 */
[----:B------:R-:W-:Y:S01]  /*0670*/  FADD R2, R2, -R8 ;  /* 0x8000000802027221 */ /* 0x000fe20000000000 */
[----:B-----5:R-:W-:Y:S01]  /*0680*/  FMUL R22, R23, R24 ;  /* 0x0000001817167220 */ /* 0x020fe20000400000 */
[--C-:B------:R-:W-:Y:S01]  /*0690*/  FADD R3, R3, -R9.reuse ;  /* 0x8000000903037221 */ /* 0x100fe20000000000 */
[----:B-1----:R-:W-:-:S02]  /*06a0*/  FADD R19, R19, -R9 ;  /* 0x8000000913137221 */ /* 0x002fc40000000000 */
[C---:B------:R-:W-:Y:S01]  /*06b0*/  FMUL R24, R22.reuse, R11 ;  /* 0x0000000b16187220 */ /* 0x040fe20000400000 */
[----:B------:R-:W-:Y:S01]  /*06c0*/  FMUL R26, R22, R13 ;  /* 0x0000000d161a7220 */ /* 0x000fe20000400000 */
[C---:B------:R-:W-:Y:S01]  /*06d0*/  FMUL R11, R21.reuse, R12 ;  /* 0x0000000c150b7220 */ /* 0x040fe20000400000 */
[--C-:B------:R-:W-:Y:S01]  /*06e0*/  FADD R10, R10, -R8.reuse ;  /* 0x800000080a0a7221 */ /* 0x100fe20000000000 */
[----:B------:R-:W-:Y:S01]  /*06f0*/  FMUL R9, R21, R2 ;  /* 0x0000000215097220 */ /* 0x000fe20000400000 */
[----:B------:R-:W-:Y:S01]  /*0700*/  FADD R18, R18, -R8 ;  /* 0x8000000812127221 */ /* 0x000fe20000000000 */
[----:B------:R-:W-:Y:S01]  /*0710*/  FMUL R8, R22, R3 ;  /* 0x0000000316087220 */ /* 0x000fe20000400000 */
[--C-:B----4-:R-:W-:Y:S01]  /*0720*/  FFMA R11, R11, R4, R6.reuse ;  /* 0x000000040b0b7223 */ /* 0x110fe20000000006 */
[--C-:B------:R-:W-:Y:S01]  /*0730*/  FFMA R26, R26, R5, R7.reuse ;  /* 0x000000051a1a7223 */ /* 0x100fe20000000007 */
[----:B------:R-:W-:Y:S01]  /*0740*/  FMUL R3, R21, R10 ;  /* 0x0000000a15037220 */ /* 0x000fe20000400000 */
[--C-:B------:R-:W-:Y:S01]  /*0750*/  FFMA R9, R9, R4, R6.reuse ;  /* 0x0000000409097223 */ /* 0x100fe20000000006 */
[----:B------:R-:W-:Y:S01]  /*0760*/  FMUL R22, R22, R19 ;  /* 0x0000001316167220 */ /* 0x000fe20000400000 */
[----:B------:R-:W-:Y:S01]  /*0770*/  FMUL R21, R21, R18 ;  /* 0x0000001215157220 */ /* 0x000fe20000400000 */
[----:B------:R-:W-:Y:S01]  /*0780*/  FSETP.GEU.AND P2, PT, R11, RZ, PT ;  /* 0x000000ff0b00720b */ /* 0x000fe20003f4e000 */
[-CC-:B------:R-:W-:Y:S01]  /*0790*/  FFMA R3, R3, R4.reuse, R6.reuse ;  /* 0x0000000403037223 */ /* 0x180fe20000000006 */
[----:B------:R-:W-:Y:S01]  /*07a0*/  FSETP.GEU.AND P1, PT, R26, RZ, PT ;  /* 0x000000ff1a00720b */ /* 0x000fe20003f2e000 */
[----:B------:R-:W-:Y:S01]  /*07b0*/  FFMA R21, R21, R4, R6 ;  /* 0x0000000415157223 */ /* 0x000fe20000000006 */
[----:B------:R-:W-:Y:S01]  /*07c0*/  BAR.SYNC.DEFER_BLOCKING 0x0 ;  /* 0x0000000000007b1d */ /* 0x000fe20000010000 */
[-CC-:B------:R-:W-:Y:S01]  /*07d0*/  FFMA R8, R8, R5.reuse, R7.reuse ;  /* 0x0000000508087223 */ /* 0x180fe20000000007 */
[----:B------:R-:W-:Y:S01]  /*07e0*/  FSETP.GEU.AND P0, PT, R9, RZ, PT ;  /* 0x000000ff0900720b */ /* 0x000fe20003f0e000 */
[-CC-:B------:R-:W-:Y:S01]  /*07f0*/  FFMA R24, R24, R5.reuse, R7.reuse ;  /* 0x0000000518187223 */ /* 0x180fe20000000007 */
[----:B------:R-:W-:Y:S01]  /*0800*/  FFMA R22, R22, R5, R7 ;  /* 0x0000000516167223 */ /* 0x000fe20000000007 */
[----:B------:R-:W-:-:S02]  /*0810*/  FSEL R11, R11, RZ, P2 ;  /* 0x000000ff0b0b7208 */ /* 0x000fc40001000000 */
[----:B------:R-:W-:Y:S02]  /*0820*/  FSEL R13, R26, RZ, P1 ;  /* 0x000000ff1a0d7208 */ /* 0x000fe40000800000 */
[----:B------:R-:W-:Y:S02]  /*0830*/  FSEL R9, R9, RZ, P0 ;  /* 0x000000ff09097208 */ /* 0x000fe40000000000 */
[----:B------:R-:W-:Y:S02]  /*0840*/  FSETP.GEU.AND P4, PT, R8, RZ, PT ;  /* 0x000000ff0800720b */ /* 0x000fe40003f8e000 */
[----:B------:R-:W-:Y:S02]  /*0850*/  FSETP.GEU.AND P3, PT, R3, RZ, PT ;  /* 0x000000ff0300720b */ /* 0x000fe40003f6e000 */
[----:B------:R-:W-:Y:S02]  /*0860*/  FSETP.GEU.AND P2, PT, R24, RZ, PT ;  /* 0x000000ff1800720b */ /* 0x000fe40003f4e000 */
[----:B------:R-:W-:-:S02]  /*0870*/  FSETP.GEU.AND P1, PT, R21, RZ, PT ;  /* 0x000000ff1500720b */ /* 0x000fc40003f2e000 */
[----:B------:R-:W-:Y:S02]  /*0880*/  FSETP.GEU.AND P0, PT, R22, RZ, PT ;  /* 0x000000ff1600720b */ /* 0x000fe40003f0e000 */
[----:B------:R-:W-:Y:S02]  /*0890*/  FSEL R19, R8, RZ, P4 ;  /* 0x000000ff08137208 */ /* 0x000fe40002000000 */
[----:B------:R-:W-:Y:S01]  /*08a0*/  FSEL R23, R3, RZ, P3 ;  /* 0x000000ff03177208 */ /* 0x000fe20001800000 */
[----:B------:R0:W-:Y:S01]  /*08b0*/  STS [R20], R11 ;  /* 0x0000000b14007388 */ /* 0x0001e20000000800 */
[----:B------:R-:W-:Y:S01]  /*08c0*/  FSEL R21, R21, RZ, P1 ;  /* 0x000000ff15157208 */ /* 0x000fe20000800000 */
[----:B------:R-:W1:Y:S02]  /*08d0*/  LDC.64 R2, c[0x0][0x238] ;  /* 0x00008e00ff027b82 */ /* 0x000e640000000a00 */
[----:B------:R2:W-:Y:S01]  /*08e0*/  STS [R20+0x14], R13 ;  /* 0x0000140d14007388 */ /* 0x0005e20000000800 */
[----:B0-----:R-:W-:-:S02]  /*08f0*/  FSEL R11, R24, RZ, P2 ;  /* 0x000000ff180b7208 */ /* 0x001fc40001000000 */
[----:B--2---:R-:W-:Y:S01]  /*0900*/  FSEL R13, R22, RZ, P0 ;  /* 0x000000ff160d7208 */ /* 0x004fe20000000000 */
[----:B------:R0:W-:Y:S04]  /*0910*/  STS [R20+0x4], R9 ;  /* 0x0000040914007388 */ /* 0x0001e80000000800 */
[----:B------:R-:W-:Y:S04]  /*0920*/  STS [R20+0x18], R19 ;  /* 0x0000181314007388 */ /* 0x000fe80000000800 */
[----:B------:R-:W-:Y:S04]  /*0930*/  STS [R20+0x8], R23 ;  /* 0x0000081714007388 */ /* 0x000fe80000000800 */
[----:B------:R-:W-:Y:S04]  /*0940*/  STS [R20+0xc], R21 ;  /* 0x00000c1514007388 */ /* 0x000fe80000000800 */
[----:B------:R2:W-:Y:S04]  /*0950*/  STS [R20+0x1c], R11 ;  /* 0x00001c0b14007388 */ /* 0x0005e80000000800 */
[----:B------:R-:W-:Y:S01]  /*0960*/  STS [R20+0x20], R13 ;  /* 0x0000200d14007388 */ /* 0x000fe20000000800 */
[----:B------:R-:W-:Y:S01]  /*0970*/  BAR.SYNC.DEFER_BLOCKING 0x0 ;  /* 0x0000000000007b1d */ /* 0x000fe20000010000 */
[----:B0-----:R-:W-:-:S05]  /*0980*/  LOP3.LUT R9, R14, 0x7f, RZ, 0xc0, !PT ;  /* 0x0000007f0e097812 */ /* 0x001fca00078ec0ff */
[----:B------:R-:W-:Y:S04]  /*0990*/  LDS R4, [R17] ;  /* 0x0000000011047984 */ /* 0x000fe80000000800 */
[----:B------:R-:W-:Y:S04]  /*09a0*/  LDS R5, [R17+0x4] ;  /* 0x0000040011057984 */ /* 0x000fe80000000800 */
[----:B------:R-:W-:Y:S04]  /*09b0*/  LDS R6, [R17+0x8] ;  /* 0x0000080011067984 */ /* 0x000fe80000000800 */
[----:B------:R-:W0:Y:S01]  /*09c0*/  LDS R7, [R17+0xc] ;  /* 0x00000c0011077984 */ /* 0x000e220000000800 */
[----:B------:R-:W-:-:S02]  /*09d0*/  PRMT R9, R9, 0x6540, R16 ;  /* 0x0000654009097816 */ /* 0x000fc40000000010 */
[----:B------:R-:W-:Y:S02]  /*09e0*/  ISETP.GE.AND P0, PT, R15, 0x4, PT ;  /* 0x000000040f00780c */ /* 0x000fe40003f06270 */
[C---:B--2---:R-:W-:Y:S02]  /*09f0*/  LOP3.LUT R11, R9.reuse, 0x80, RZ, 0xfc, !PT ;  /* 0x00000080090b7812 */ /* 0x044fe400078efcff */
[----:B------:R-:W-:Y:S02]  /*0a00*/  IADD3 R8, R9, R0, RZ ;  /* 0x0000000009087210 */ /* 0x000fe40007ffe0ff */
[----:B------:R-:W-:Y:S02]  /*0a10*/  ISETP.LT.AND P1, PT, R9, 0xd00, !P0 ;  /* 0x00000d000900780c */ /* 0x000fe40004721270 */
[----:B------:R-:W-:Y:S01]  /*0a20*/  ISETP.LT.AND P0, PT, R11, 0xd00, !P0 ;  /* 0x00000d000b00780c */ /* 0x000fe20004701270 */
[----:B------:R-:W-:-:S04]  /*0a30*/  IMAD.SHL.U32 R9, R8, 0x4, RZ ;  /* 0x0000000408097824 */ /* 0x000fc800078e00ff */
[----:B-1----:R-:W-:-:S06]  /*0a40*/  IMAD.WIDE R8, R9, 0x4, R2 ;  /* 0x0000000409087825 */ /* 0x002fcc00078e0202 */
[----:B0-----:R0:W-:Y:S02]  /*0a50*/  @P1 STG.E.128 desc[UR6][R8.64], R4 ;  /* 0x0000000408001986 */ /* 0x0011e4000c101d06 */
[----:B0-----:R-:W-:Y:S05]  /*0a60*/  @!P0 EXIT ;  /* 0x000000000000894d */ /* 0x001fea0003800000 */
[----:B0-----:R-:W-:Y:S01]  /*0a70*/  LDS R4, [R17+0xa00] ;  /* 0x000a000011047984 */ /* 0x001fe20000000800 */
[----:B------:R-:W-:-:S03]  /*0a80*/  IMAD.IADD R0, R11, 0x1, R0 ;  /* 0x000000010b007824 */ /* 0x000fc600078e0200 */
[----:B------:R-:W-:Y:S02]  /*0a90*/  LDS R5, [R17+0xa04] ;  /* 0x000a040011057984 */ /* 0x000fe40000000800 */
[----:B------:R-:W-:Y:S02]  /*0aa0*/  SHF.L.U32 R9, R0, 0x2, RZ ;  /* 0x0000000200097819 */ /* 0x000fe400000006ff */
[----:B------:R-:W-:Y:S03]  /*0ab0*/  LDS R6, [R17+0xa08] ;  /* 0x000a080011067984 */ /* 0x000fe60000000800 */
[----:B------:R-:W-:Y:S01]  /*0ac0*/  IMAD.WIDE R2, R9, 0x4, R2 ;  /* 0x0000000409027825 */ /* 0x000fe200078e0202 */
[----:B------:R-:W0:Y:S04]  /*0ad0*/  LDS R7, [R17+0xa0c] ;  /* 0x000a0c0011077984 */ /* 0x000e280000000800 */
[----:B0-----:R-:W-:Y:S01]  /*0ae0*/  STG.E.128 desc[UR6][R2.64], R4 ;  /* 0x0000000402007986 */ /* 0x001fe2000c101d06 */
[----:B------:R-:W-:Y:S05]  /*0af0*/  EXIT ;  /* 0x000000000000794d */ /* 0x000fea0003800000 */
.L_x_0:
[----:B------:R-:W-:-:S00]  /*0b00*/  BRA `(.L_x_0) ;  /* 0xfffffffc00fc7947 */ /* 0x000fc0000383ffff */
[----:B------:R-:W-:-:S00]  /*0b10*/  NOP ;  /* 0x0000000000007918 */ /* 0x000fc00000000000 */
        /* <DEDUP_REMOVED lines=14> */
.L_x_1:


//--------------------- .nv.global.init           --------------------------
	.section	.nv.global.init,"aw",@progbits
.nv.global.init:
	.type		_$_str,@object
	.size		_$_str,(_$_str_$_2 - _$_str)
_$_str:
        /*0000*/ 	.byte	0x5f, 0x5f, 0x43, 0x55, 0x44, 0x41, 0x5f, 0x46, 0x54, 0x5a, 0x00
	.type		_$_str_$_2,@object
	.size		_$_str_$_2,(.L_1 - _$_str_$_2)
_$_str_$_2:
        /*000b*/ 	.byte	0x5f, 0x5f, 0x43, 0x55, 0x44, 0x41, 0x5f, 0x50, 0x52, 0x45, 0x43, 0x5f, 0x53, 0x51, 0x52, 0x54
        /*001b*/ 	.byte	0x00
.L_1:


//--------------------- .nv.shared.triton_poi_fused__native_batch_norm_legit_no_training_relu_60 --------------------------
	.section	.nv.shared.triton_poi_fused__native_batch_norm_legit_no_training_relu_60,"aw",@nobits
	.sectionflags	@""
	.align	16
	.zero		1024


//--------------------- .nv.constant0.triton_poi_fused__native_batch_norm_legit_no_training_relu_60 --------------------------
	.section	.nv.constant0.triton_poi_fused__native_batch_norm_legit_no_training_relu_60,"a",@progbits
	.sectionflags	@""
	.align	4
.nv.constant0.triton_poi_fused__native_batch_norm_legit_no_training_relu_60:
	.zero		584
